//
// Generated by NVIDIA NVVM Compiler
//
// Compiler Build ID: CL-36424714
// Cuda compilation tools, release 13.0, V13.0.88
// Based on NVVM 20.0.0
//

.version 9.0
.target sm_100
.address_size 64

	// .globl	_Z31stochasticGradientDescentKerneliPiS_iPfS0_f

.visible .entry _Z31stochasticGradientDescentKerneliPiS_iPfS0_f(
	.param .u32 _Z31stochasticGradientDescentKerneliPiS_iPfS0_f_param_0,
	.param .u64 .ptr .align 1 _Z31stochasticGradientDescentKerneliPiS_iPfS0_f_param_1,
	.param .u64 .ptr .align 1 _Z31stochasticGradientDescentKerneliPiS_iPfS0_f_param_2,
	.param .u32 _Z31stochasticGradientDescentKerneliPiS_iPfS0_f_param_3,
	.param .u64 .ptr .align 1 _Z31stochasticGradientDescentKerneliPiS_iPfS0_f_param_4,
	.param .u64 .ptr .align 1 _Z31stochasticGradientDescentKerneliPiS_iPfS0_f_param_5,
	.param .f32 _Z31stochasticGradientDescentKerneliPiS_iPfS0_f_param_6
)
{
	.reg .pred 	%p<9>;
	.reg .b32 	%r<42>;
	.reg .b32 	%f<29>;
	.reg .b64 	%rd<22>;

	ld.param.u32 	%r23, [_Z31stochasticGradientDescentKerneliPiS_iPfS0_f_param_0];
	ld.param.u64 	%rd5, [_Z31stochasticGradientDescentKerneliPiS_iPfS0_f_param_1];
	ld.param.u64 	%rd6, [_Z31stochasticGradientDescentKerneliPiS_iPfS0_f_param_2];
	ld.param.u32 	%r24, [_Z31stochasticGradientDescentKerneliPiS_iPfS0_f_param_3];
	ld.param.u64 	%rd7, [_Z31stochasticGradientDescentKerneliPiS_iPfS0_f_param_4];
	ld.param.u64 	%rd8, [_Z31stochasticGradientDescentKerneliPiS_iPfS0_f_param_5];
	ld.param.f32 	%f2, [_Z31stochasticGradientDescentKerneliPiS_iPfS0_f_param_6];
	cvta.to.global.u64 	%rd1, %rd7;
	cvta.to.global.u64 	%rd2, %rd8;
	cvta.to.global.u64 	%rd9, %rd6;
	cvta.to.global.u64 	%rd10, %rd5;
	mov.u32 	%r1, %ctaid.x;
	mul.wide.u32 	%rd11, %r1, 4;
	add.s64 	%rd12, %rd10, %rd11;
	ld.global.u32 	%r2, [%rd12];
	add.s64 	%rd13, %rd9, %rd11;
	ld.global.u32 	%r25, [%rd13];
	setp.eq.s32 	%p1, %r2, -1;
	setp.lt.s32 	%p2, %r25, 1;
	or.pred  	%p3, %p1, %p2;
	@%p3 bra 	$L__BB0_8;
	cvt.rn.f32.u32 	%f3, %r25;
	rcp.rn.f32 	%f1, %f3;
	mov.u32 	%r26, %ctaid.y;
	mov.u32 	%r27, %ntid.x;
	mov.u32 	%r28, %tid.x;
	mad.lo.s32 	%r29, %r26, %r27, %r28;
	mul.lo.s32 	%r4, %r29, %r23;
	mul.lo.s32 	%r5, %r2, %r24;
	add.s32 	%r39, %r5, %r4;
	mad.lo.s32 	%r38, %r24, %r1, %r4;
	add.s32 	%r30, %r39, %r23;
	add.s32 	%r31, %r5, %r24;
	min.s32 	%r8, %r30, %r31;
	setp.le.s32 	%p4, %r8, %r39;
	@%p4 bra 	$L__BB0_8;
	sub.s32 	%r32, %r8, %r39;
	and.b32  	%r9, %r32, 3;
	setp.eq.s32 	%p5, %r9, 0;
	@%p5 bra 	$L__BB0_5;
	neg.s32 	%r35, %r9;
$L__BB0_4:
	.pragma "nounroll";
	mul.wide.s32 	%rd14, %r38, 4;
	add.s64 	%rd15, %rd2, %rd14;
	mul.wide.s32 	%rd16, %r39, 4;
	add.s64 	%rd17, %rd1, %rd16;
	ld.global.f32 	%f4, [%rd15];
	mul.f32 	%f5, %f1, %f4;
	mul.f32 	%f6, %f2, %f5;
	ld.global.f32 	%f7, [%rd17];
	sub.f32 	%f8, %f7, %f6;
	st.global.f32 	[%rd17], %f8;
	add.s32 	%r39, %r39, 1;
	add.s32 	%r38, %r38, 1;
	add.s32 	%r35, %r35, 1;
	setp.ne.s32 	%p6, %r35, 0;
	@%p6 bra 	$L__BB0_4;
$L__BB0_5:
	sub.s32 	%r33, %r5, %r8;
	add.s32 	%r34, %r33, %r4;
	setp.gt.u32 	%p7, %r34, -4;
	@%p7 bra 	$L__BB0_8;
	add.s64 	%rd3, %rd1, 8;
	add.s64 	%rd4, %rd2, 8;
$L__BB0_7:
	mul.wide.s32 	%rd18, %r39, 4;
	add.s64 	%rd19, %rd3, %rd18;
	mul.wide.s32 	%rd20, %r38, 4;
	add.s64 	%rd21, %rd4, %rd20;
	ld.global.f32 	%f9, [%rd21+-8];
	mul.f32 	%f10, %f1, %f9;
	mul.f32 	%f11, %f2, %f10;
	ld.global.f32 	%f12, [%rd19+-8];
	sub.f32 	%f13, %f12, %f11;
	st.global.f32 	[%rd19+-8], %f13;
	ld.global.f32 	%f14, [%rd21+-4];
	mul.f32 	%f15, %f1, %f14;
	mul.f32 	%f16, %f2, %f15;
	ld.global.f32 	%f17, [%rd19+-4];
	sub.f32 	%f18, %f17, %f16;
	st.global.f32 	[%rd19+-4], %f18;
	ld.global.f32 	%f19, [%rd21];
	mul.f32 	%f20, %f1, %f19;
	mul.f32 	%f21, %f2, %f20;
	ld.global.f32 	%f22, [%rd19];
	sub.f32 	%f23, %f22, %f21;
	st.global.f32 	[%rd19], %f23;
	ld.global.f32 	%f24, [%rd21+4];
	mul.f32 	%f25, %f1, %f24;
	mul.f32 	%f26, %f2, %f25;
	ld.global.f32 	%f27, [%rd19+4];
	sub.f32 	%f28, %f27, %f26;
	st.global.f32 	[%rd19+4], %f28;
	add.s32 	%r39, %r39, 4;
	add.s32 	%r38, %r38, 4;
	setp.lt.s32 	%p8, %r39, %r8;
	@%p8 bra 	$L__BB0_7;
$L__BB0_8:
	ret;

}


// ===== COMPILED SASS (sm_100) =====

	.target	sm_100

	.elftype	@"ET_EXEC"


//--------------------- .note.nv.tkinfo           --------------------------
	.section	.note.nv.tkinfo,"",@"SHT_NOTE"
	.sectionflags	@"SHF_NOTE_NV_TKINFO"
	.tkinfo
        /*0018*/ 	.word	0x00000002
        /*0030*/ 	.string	""
        /*0030*/ 	.string	"ptxas"
        /*0030*/ 	.string	"Cuda compilation tools, release 13.0, V13.0.88"
        /*0030*/ 	.string	"Build cuda_13.0.r13.0/compiler.36424714_0"
        /*0030*/ 	.string	"-arch sm_100 -m 64 "



//--------------------- .note.nv.cuinfo           --------------------------
	.section	.note.nv.cuinfo,"",@"SHT_NOTE"
	.sectionflags	@"SHF_NOTE_NV_CUINFO"
        /*0018*/ 	.short	0x0002
        /*001a*/ 	.short	0x0064
        /*001c*/ 	.short	0x0082
	.zero		2


//--------------------- .nv.info                  --------------------------
	.section	.nv.info,"",@"SHT_CUDA_INFO"
	.align	4


	//----- nvinfo : EIATTR_REGCOUNT
	.align		4
        /*0000*/ 	.byte	0x04, 0x2f
        /*0002*/ 	.short	(.L_1 - .L_0)
	.align		4
.L_0:
        /*0004*/ 	.word	index@(_Z31stochasticGradientDescentKerneliPiS_iPfS0_f)
        /*0008*/ 	.word	0x00000012


	//----- nvinfo : EIATTR_FRAME_SIZE
	.align		4
.L_1:
        /*000c*/ 	.byte	0x04, 0x11
        /*000e*/ 	.short	(.L_3 - .L_2)
	.align		4
.L_2:
        /*0010*/ 	.word	index@($__internal_0_$__cuda_sm20_rcp_rn_f32_slowpath)
        /*0014*/ 	.word	0x00000000


	//----- nvinfo : EIATTR_FRAME_SIZE
	.align		4
.L_3:
        /*0018*/ 	.byte	0x04, 0x11
        /*001a*/ 	.short	(.L_5 - .L_4)
	.align		4
.L_4:
        /*001c*/ 	.word	index@(_Z31stochasticGradientDescentKerneliPiS_iPfS0_f)
        /*0020*/ 	.word	0x00000000


	//----- nvinfo : EIATTR_MIN_STACK_SIZE
	.align		4
.L_5:
        /*0024*/ 	.byte	0x04, 0x12
        /*0026*/ 	.short	(.L_7 - .L_6)
	.align		4
.L_6:
        /*0028*/ 	.word	index@(_Z31stochasticGradientDescentKerneliPiS_iPfS0_f)
        /*002c*/ 	.word	0x00000000
.L_7:


//--------------------- .nv.compat                --------------------------
	.section	.nv.compat,"",@"SHT_CUDA_COMPAT_INFO"
	.align	4
        /*0000*/ 	.byte	0x02, 0x09, 0x00, 0x00, 0x02, 0x02, 0x01, 0x00, 0x02, 0x05, 0x05, 0x00, 0x03, 0x07, 0x01, 0x01
        /*0010*/ 	.byte	0x02, 0x03, 0x00, 0x00, 0x02, 0x06, 0x01, 0x00, 0x04, 0x0b, 0x08, 0x00, 0x09, 0x00, 0x00, 0x00
        /*0020*/ 	.byte	0x00, 0x00, 0x00, 0x00


//--------------------- .nv.info._Z31stochasticGradientDescentKerneliPiS_iPfS0_f --------------------------
	.section	.nv.info._Z31stochasticGradientDescentKerneliPiS_iPfS0_f,"",@"SHT_CUDA_INFO"
	.sectionflags	@""
	.align	4


	//----- nvinfo : EIATTR_CUDA_API_VERSION
	.align		4
        /*0000*/ 	.byte	0x04, 0x37
        /*0002*/ 	.short	(.L_9 - .L_8)
.L_8:
        /*0004*/ 	.word	0x00000082


	//----- nvinfo : EIATTR_KPARAM_INFO
	.align		4
.L_9:
        /*0008*/ 	.byte	0x04, 0x17
        /*000a*/ 	.short	(.L_11 - .L_10)
.L_10:
        /*000c*/ 	.word	0x00000000
        /*0010*/ 	.short	0x0006
        /*0012*/ 	.short	0x0030
        /*0014*/ 	.byte	0x00, 0xf0, 0x11, 0x00


	//----- nvinfo : EIATTR_KPARAM_INFO
	.align		4
.L_11:
        /*0018*/ 	.byte	0x04, 0x17
        /*001a*/ 	.short	(.L_13 - .L_12)
.L_12:
        /*001c*/ 	.word	0x00000000
        /*0020*/ 	.short	0x0005
        /*0022*/ 	.short	0x0028
        /*0024*/ 	.byte	0x00, 0xf5, 0x21, 0x00


	//----- nvinfo : EIATTR_KPARAM_INFO
	.align		4
.L_13:
        /*0028*/ 	.byte	0x04, 0x17
        /*002a*/ 	.short	(.L_15 - .L_14)
.L_14:
        /*002c*/ 	.word	0x00000000
        /*0030*/ 	.short	0x0004
        /*0032*/ 	.short	0x0020
        /*0034*/ 	.byte	0x00, 0xf5, 0x21, 0x00


	//----- nvinfo : EIATTR_KPARAM_INFO
	.align		4
.L_15:
        /*0038*/ 	.byte	0x04, 0x17
        /*003a*/ 	.short	(.L_17 - .L_16)
.L_16:
        /*003c*/ 	.word	0x00000000
        /*0040*/ 	.short	0x0003
        /*0042*/ 	.short	0x0018
        /*0044*/ 	.byte	0x00, 0xf0, 0x11, 0x00


	//----- nvinfo : EIATTR_KPARAM_INFO
	.align		4
.L_17:
        /*0048*/ 	.byte	0x04, 0x17
        /*004a*/ 	.short	(.L_19 - .L_18)
.L_18:
        /*004c*/ 	.word	0x00000000
        /*0050*/ 	.short	0x0002
        /*0052*/ 	.short	0x0010
        /*0054*/ 	.byte	0x00, 0xf5, 0x21, 0x00


	//----- nvinfo : EIATTR_KPARAM_INFO
	.align		4
.L_19:
        /*0058*/ 	.byte	0x04, 0x17
        /*005a*/ 	.short	(.L_21 - .L_20)
.L_20:
        /*005c*/ 	.word	0x00000000
        /*0060*/ 	.short	0x0001
        /*0062*/ 	.short	0x0008
        /*0064*/ 	.byte	0x00, 0xf5, 0x21, 0x00


	//----- nvinfo : EIATTR_KPARAM_INFO
	.align		4
.L_21:
        /*0068*/ 	.byte	0x04, 0x17
        /*006a*/ 	.short	(.L_23 - .L_22)
.L_22:
        /*006c*/ 	.word	0x00000000
        /*0070*/ 	.short	0x0000
        /*0072*/ 	.short	0x0000
        /*0074*/ 	.byte	0x00, 0xf0, 0x11, 0x00


	//----- nvinfo : EIATTR_SPARSE_MMA_MASK
	.align		4
.L_23:
        /*0078*/ 	.byte	0x03, 0x50
        /*007a*/ 	.short	0x0000


	//----- nvinfo : EIATTR_MAXREG_COUNT
	.align		4
        /*007c*/ 	.byte	0x03, 0x1b
        /*007e*/ 	.short	0x00ff


	//----- nvinfo : EIATTR_MERCURY_ISA_VERSION
	.align		4
        /*0080*/ 	.byte	0x03, 0x5f
        /*0082*/ 	.short	0x0101


	//----- nvinfo : EIATTR_VRC_CTA_INIT_COUNT
	.align		4
        /*0084*/ 	.byte	0x02, 0x4a
	.zero		1
	.zero		1


	//----- nvinfo : EIATTR_EXIT_INSTR_OFFSETS
	.align		4
        /*0088*/ 	.byte	0x04, 0x1c
        /*008a*/ 	.short	(.L_25 - .L_24)


	//   ....[0]....
.L_24:
        /*008c*/ 	.word	0x000000b0


	//   ....[1]....
        /*0090*/ 	.word	0x00000240


	//   ....[2]....
        /*0094*/ 	.word	0x000003e0


	//   ....[3]....
        /*0098*/ 	.word	0x00000630


	//----- nvinfo : EIATTR_CRS_STACK_SIZE
	.align		4
.L_25:
        /*009c*/ 	.byte	0x04, 0x1e
        /*009e*/ 	.short	(.L_27 - .L_26)
.L_26:
        /*00a0*/ 	.word	0x00000000


	//----- nvinfo : EIATTR_CBANK_PARAM_SIZE
	.align		4
.L_27:
        /*00a4*/ 	.byte	0x03, 0x19
        /*00a6*/ 	.short	0x0034


	//----- nvinfo : EIATTR_PARAM_CBANK
	.align		4
        /*00a8*/ 	.byte	0x04, 0x0a
        /*00aa*/ 	.short	(.L_29 - .L_28)
	.align		4
.L_28:
        /*00ac*/ 	.word	index@(.nv.constant0._Z31stochasticGradientDescentKerneliPiS_iPfS0_f)
        /*00b0*/ 	.short	0x0380
        /*00b2*/ 	.short	0x0034


	//----- nvinfo : EIATTR_SW_WAR
	.align		4
.L_29:
        /*00b4*/ 	.byte	0x04, 0x36
        /*00b6*/ 	.short	(.L_31 - .L_30)
.L_30:
        /*00b8*/ 	.word	0x00000008
.L_31:


//--------------------- .nv.callgraph             --------------------------
	.section	.nv.callgraph,"",@"SHT_CUDA_CALLGRAPH"
	.align	4
	.sectionentsize	8
	.align		4
        /*0000*/ 	.word	0x00000000
	.align		4
        /*0004*/ 	.word	0xffffffff
	.align		4
        /*0008*/ 	.word	0x00000000
	.align		4
        /*000c*/ 	.word	0xfffffffe
	.align		4
        /*0010*/ 	.word	0x00000000
	.align		4
        /*0014*/ 	.word	0xfffffffd
	.align		4
        /*0018*/ 	.word	0x00000000
	.align		4
        /*001c*/ 	.word	0xfffffffc


//--------------------- .text._Z31stochasticGradientDescentKerneliPiS_iPfS0_f --------------------------
	.section	.text._Z31stochasticGradientDescentKerneliPiS_iPfS0_f,"ax",@progbits
	.align	128
        .global         _Z31stochasticGradientDescentKerneliPiS_iPfS0_f
        .type           _Z31stochasticGradientDescentKerneliPiS_iPfS0_f,@function
        .size           _Z31stochasticGradientDescentKerneliPiS_iPfS0_f,(.L_x_10 - _Z31stochasticGradientDescentKerneliPiS_iPfS0_f)
        .other          _Z31stochasticGradientDescentKerneliPiS_iPfS0_f,@"STO_CUDA_ENTRY STV_DEFAULT"
_Z31stochasticGradientDescentKerneliPiS_iPfS0_f:
.text._Z31stochasticGradientDescentKerneliPiS_iPfS0_f:
[----:B------:R-:W-:Y:S01]  /*0000*/  LDC R1, c[0x0][0x37c] ;  /* 0x0000df00ff017b82 */ /* 0x000fe20000000800 */
[----:B------:R-:W0:Y:S07]  /*0010*/  S2R R2, SR_CTAID.X ;  /* 0x0000000000027919 */ /* 0x000e2e0000002500 */
[----:B------:R-:W0:Y:S01]  /*0020*/  LDC.64 R4, c[0x0][0x390] ;  /* 0x0000e400ff047b82 */ /* 0x000e220000000a00 */
[----:B------:R-:W1:Y:S07]  /*0030*/  LDCU.64 UR12, c[0x0][0x358] ;  /* 0x00006b00ff0c77ac */ /* 0x000e6e0008000a00 */
[----:B------:R-:W2:Y:S01]  /*0040*/  LDC.64 R6, c[0x0][0x388] ;  /* 0x0000e200ff067b82 */ /* 0x000ea20000000a00 */
[----:B0-----:R-:W-:-:S04]  /*0050*/  IMAD.WIDE.U32 R4, R2, 0x4, R4 ;  /* 0x0000000402047825 */ /* 0x001fc800078e0004 */
[----:B--2---:R-:W-:Y:S02]  /*0060*/  IMAD.WIDE.U32 R6, R2, 0x4, R6 ;  /* 0x0000000402067825 */ /* 0x004fe400078e0006 */
[----:B-1----:R-:W2:Y:S04]  /*0070*/  LDG.E R4, desc[UR12][R4.64] ;  /* 0x0000000c04047981 */ /* 0x002ea8000c1e1900 */
[----:B------:R-:W3:Y:S01]  /*0080*/  LDG.E R6, desc[UR12][R6.64] ;  /* 0x0000000c06067981 */ /* 0x000ee2000c1e1900 */
[----:B--2---:R-:W-:-:S04]  /*0090*/  ISETP.GE.AND P0, PT, R4, 0x1, PT ;  /* 0x000000010400780c */ /* 0x004fc80003f06270 */
[----:B---3--:R-:W-:-:S13]  /*00a0*/  ISETP.EQ.OR P0, PT, R6, -0x1, !P0 ;  /* 0xffffffff0600780c */ /* 0x008fda0004702670 */
[----:B------:R-:W-:Y:S05]  /*00b0*/  @P0 EXIT ;  /* 0x000000000000094d */ /* 0x000fea0003800000 */
[----:B------:R-:W-:-:S05]  /*00c0*/  I2FP.F32.U32 R0, R4 ;  /* 0x0000000400007245 */ /* 0x000fca0000201000 */
[----:B------:R-:W-:-:S05]  /*00d0*/  VIADD R3, R0, 0x1800000 ;  /* 0x0180000000037836 */ /* 0x000fca0000000000 */
[----:B------:R-:W-:-:S04]  /*00e0*/  LOP3.LUT R3, R3, 0x7f800000, RZ, 0xc0, !PT ;  /* 0x7f80000003037812 */ /* 0x000fc800078ec0ff */
[----:B------:R-:W-:-:S13]  /*00f0*/  ISETP.GT.U32.AND P0, PT, R3, 0x1ffffff, PT ;  /* 0x01ffffff0300780c */ /* 0x000fda0003f04070 */
[----:B------:R-:W-:Y:S05]  /*0100*/  @P0 BRA `(.L_x_0) ;  /* 0x0000000000100947 */ /* 0x000fea0003800000 */
[----:B------:R-:W-:-:S07]  /*0110*/  MOV R4, 0x130 ;  /* 0x0000013000047802 */ /* 0x000fce0000000f00 */
[----:B------:R-:W-:Y:S05]  /*0120*/  CALL.REL.NOINC `($__internal_0_$__cuda_sm20_rcp_rn_f32_slowpath) ;  /* 0x0000000400447944 */ /* 0x000fea0003c00000 */
[----:B------:R-:W-:Y:S01]  /*0130*/  IMAD.MOV.U32 R0, RZ, RZ, R3 ;  /* 0x000000ffff007224 */ /* 0x000fe200078e0003 */
[----:B------:R-:W-:Y:S06]  /*0140*/  BRA `(.L_x_1) ;  /* 0x0000000000107947 */ /* 0x000fec0003800000 */
.L_x_0:
[----:B------:R-:W0:Y:S02]  /*0150*/  MUFU.RCP R3, R0 ;  /* 0x0000000000037308 */ /* 0x000e240000001000 */
[----:B0-----:R-:W-:-:S04]  /*0160*/  FFMA R4, R0, R3, -1 ;  /* 0xbf80000000047423 */ /* 0x001fc80000000003 */
[----:B------:R-:W-:-:S04]  /*0170*/  FADD.FTZ R4, -R4, -RZ ;  /* 0x800000ff04047221 */ /* 0x000fc80000010100 */
[----:B------:R-:W-:-:S07]  /*0180*/  FFMA R0, R3, R4, R3 ;  /* 0x0000000403007223 */ /* 0x000fce0000000003 */
.L_x_1:
[----:B------:R-:W0:Y:S01]  /*0190*/  S2R R4, SR_TID.X ;  /* 0x0000000000047919 */ /* 0x000e220000002100 */
[----:B------:R-:W0:Y:S01]  /*01a0*/  S2UR UR4, SR_CTAID.Y ;  /* 0x00000000000479c3 */ /* 0x000e220000002600 */
[----:B------:R-:W1:Y:S07]  /*01b0*/  LDCU UR5, c[0x0][0x380] ;  /* 0x00007000ff0577ac */ /* 0x000e6e0008000800 */
[----:B------:R-:W0:Y:S08]  /*01c0*/  LDC R3, c[0x0][0x360] ;  /* 0x0000d800ff037b82 */ /* 0x000e300000000800 */
[----:B------:R-:W2:Y:S01]  /*01d0*/  LDC R7, c[0x0][0x398] ;  /* 0x0000e600ff077b82 */ /* 0x000ea20000000800 */
[----:B0-----:R-:W-:-:S04]  /*01e0*/  IMAD R3, R3, UR4, R4 ;  /* 0x0000000403037c24 */ /* 0x001fc8000f8e0204 */
[----:B-1----:R-:W-:Y:S02]  /*01f0*/  IMAD R5, R3, UR5, RZ ;  /* 0x0000000503057c24 */ /* 0x002fe4000f8e02ff */
[CC--:B--2---:R-:W-:Y:S02]  /*0200*/  IMAD R3, R6.reuse, R7.reuse, R7 ;  /* 0x0000000706037224 */ /* 0x0c4fe400078e0207 */
[----:B------:R-:W-:-:S05]  /*0210*/  IMAD R4, R6, R7, R5 ;  /* 0x0000000706047224 */ /* 0x000fca00078e0205 */
[----:B------:R-:W-:-:S04]  /*0220*/  VIADDMNMX R3, R4, UR5, R3, PT ;  /* 0x0000000504037c46 */ /* 0x000fc8000b800103 */
[----:B------:R-:W-:-:S13]  /*0230*/  ISETP.GT.AND P0, PT, R3, R4, PT ;  /* 0x000000040300720c */ /* 0x000fda0003f04270 */
[----:B------:R-:W-:Y:S05]  /*0240*/  @!P0 EXIT ;  /* 0x000000000000894d */ /* 0x000fea0003800000 */
[-C--:B------:R-:W-:Y:S01]  /*0250*/  IMAD R8, R6, R7.reuse, -R3 ;  /* 0x0000000706087224 */ /* 0x080fe200078e0a03 */
[----:B------:R-:W-:Y:S01]  /*0260*/  IADD3 R6, PT, PT, R3, -R4, RZ ;  /* 0x8000000403067210 */ /* 0x000fe20007ffe0ff */
[----:B------:R-:W0:Y:S01]  /*0270*/  LDCU UR4, c[0x0][0x3b0] ;  /* 0x00007600ff0477ac */ /* 0x000e220008000800 */
[----:B------:R-:W-:Y:S01]  /*0280*/  BSSY.RECONVERGENT B0, `(.L_x_2) ;  /* 0x0000015000007945 */ /* 0x000fe20003800200 */
[----:B------:R-:W-:Y:S01]  /*0290*/  IMAD.IADD R8, R5, 0x1, R8 ;  /* 0x0000000105087824 */ /* 0x000fe200078e0208 */
[----:B------:R-:W-:Y:S01]  /*02a0*/  LOP3.LUT P0, R6, R6, 0x3, RZ, 0xc0, !PT ;  /* 0x0000000306067812 */ /* 0x000fe2000780c0ff */
[----:B------:R-:W-:-:S03]  /*02b0*/  IMAD R2, R2, R7, R5 ;  /* 0x0000000702027224 */ /* 0x000fc600078e0205 */
[----:B------:R-:W-:-:S09]  /*02c0*/  ISETP.GT.U32.AND P1, PT, R8, -0x4, PT ;  /* 0xfffffffc0800780c */ /* 0x000fd20003f24070 */
[----:B------:R-:W-:Y:S05]  /*02d0*/  @!P0 BRA `(.L_x_3) ;  /* 0x00000000003c8947 */ /* 0x000fea0003800000 */
[----:B------:R-:W1:Y:S01]  /*02e0*/  LDC.64 R12, c[0x0][0x3a0] ;  /* 0x0000e800ff0c7b82 */ /* 0x000e620000000a00 */
[----:B------:R-:W-:-:S07]  /*02f0*/  IADD3 R5, PT, PT, -R6, RZ, RZ ;  /* 0x000000ff06057210 */ /* 0x000fce0007ffe1ff */
[----:B------:R-:W2:Y:S02]  /*0300*/  LDC.64 R10, c[0x0][0x3a8] ;  /* 0x0000ea00ff0a7b82 */ /* 0x000ea40000000a00 */
.L_x_4:
[----:B--2---:R-:W-:-:S04]  /*0310*/  IMAD.WIDE R6, R2, 0x4, R10 ;  /* 0x0000000402067825 */ /* 0x004fc800078e020a */
[C---:B-1-3--:R-:W-:Y:S02]  /*0320*/  IMAD.WIDE R8, R4.reuse, 0x4, R12 ;  /* 0x0000000404087825 */ /* 0x04afe400078e020c */
[----:B------:R-:W2:Y:S04]  /*0330*/  LDG.E R7, desc[UR12][R6.64] ;  /* 0x0000000c06077981 */ /* 0x000ea8000c1e1900 */
[----:B------:R-:W0:Y:S01]  /*0340*/  LDG.E R15, desc[UR12][R8.64] ;  /* 0x0000000c080f7981 */ /* 0x000e22000c1e1900 */
[----:B------:R-:W-:Y:S01]  /*0350*/  VIADD R5, R5, 0x1 ;  /* 0x0000000105057836 */ /* 0x000fe20000000000 */
[----:B------:R-:W-:Y:S01]  /*0360*/  IADD3 R4, PT, PT, R4, 0x1, RZ ;  /* 0x0000000104047810 */ /* 0x000fe20007ffe0ff */
[----:B------:R-:W-:-:S03]  /*0370*/  VIADD R2, R2, 0x1 ;  /* 0x0000000102027836 */ /* 0x000fc60000000000 */
[----:B------:R-:W-:Y:S01]  /*0380*/  ISETP.NE.AND P0, PT, R5, RZ, PT ;  /* 0x000000ff0500720c */ /* 0x000fe20003f05270 */
[----:B--2---:R-:W-:-:S04]  /*0390*/  FMUL R14, R7, R0 ;  /* 0x00000000070e7220 */ /* 0x004fc80000400000 */
[----:B0-----:R-:W-:-:S05]  /*03a0*/  FFMA R15, -R14, UR4, R15 ;  /* 0x000000040e0f7c23 */ /* 0x001fca000800010f */
[----:B------:R3:W-:Y:S03]  /*03b0*/  STG.E desc[UR12][R8.64], R15 ;  /* 0x0000000f08007986 */ /* 0x0007e6000c10190c */
[----:B------:R-:W-:Y:S05]  /*03c0*/  @P0 BRA `(.L_x_4) ;  /* 0xfffffffc00d00947 */ /* 0x000fea000383ffff */
.L_x_3:
[----:B0-----:R-:W-:Y:S05]  /*03d0*/  BSYNC.RECONVERGENT B0 ;  /* 0x0000000000007941 */ /* 0x001fea0003800200 */
.L_x_2:
[----:B------:R-:W-:Y:S05]  /*03e0*/  @P1 EXIT ;  /* 0x000000000000194d */ /* 0x000fea0003800000 */
[----:B------:R-:W0:Y:S01]  /*03f0*/  LDCU.128 UR8, c[0x0][0x3a0] ;  /* 0x00007400ff0877ac */ /* 0x000e220008000c00 */
[----:B------:R-:W1:Y:S01]  /*0400*/  LDCU UR14, c[0x0][0x3b0] ;  /* 0x00007600ff0e77ac */ /* 0x000e620008000800 */
[----:B0-----:R-:W-:Y:S02]  /*0410*/  UIADD3 UR6, UP0, UPT, UR8, 0x8, URZ ;  /* 0x0000000808067890 */ /* 0x001fe4000ff1e0ff */
[----:B------:R-:W-:Y:S02]  /*0420*/  UIADD3 UR4, UP1, UPT, UR10, 0x8, URZ ;  /* 0x000000080a047890 */ /* 0x000fe4000ff3e0ff */
[----:B------:R-:W-:Y:S02]  /*0430*/  UIADD3.X UR7, UPT, UPT, URZ, UR9, URZ, UP0, !UPT ;  /* 0x00000009ff077290 */ /* 0x000fe400087fe4ff */
[----:B-1----:R-:W-:-:S12]  /*0440*/  UIADD3.X UR5, UPT, UPT, URZ, UR11, URZ, UP1, !UPT ;  /* 0x0000000bff057290 */ /* 0x002fd80008ffe4ff */
.L_x_5:
[----:B------:R-:W-:Y:S01]  /*0450*/  MOV R6, UR4 ;  /* 0x0000000400067c02 */ /* 0x000fe20008000f00 */
[----:B------:R-:W-:Y:S01]  /*0460*/  IMAD.U32 R7, RZ, RZ, UR5 ;  /* 0x00000005ff077e24 */ /* 0x000fe2000f8e00ff */
[----:B-1-3--:R-:W-:Y:S01]  /*0470*/  MOV R8, UR6 ;  /* 0x0000000600087c02 */ /* 0x00afe20008000f00 */
[----:B------:R-:W-:Y:S02]  /*0480*/  IMAD.U32 R9, RZ, RZ, UR7 ;  /* 0x00000007ff097e24 */ /* 0x000fe4000f8e00ff */
[----:B------:R-:W-:-:S04]  /*0490*/  IMAD.WIDE R6, R2, 0x4, R6 ;  /* 0x0000000402067825 */ /* 0x000fc800078e0206 */
[----:B------:R-:W-:Y:S01]  /*04a0*/  IMAD.WIDE R8, R4, 0x4, R8 ;  /* 0x0000000404087825 */ /* 0x000fe200078e0208 */
[----:B------:R-:W2:Y:S04]  /*04b0*/  LDG.E R5, desc[UR12][R6.64+-0x8] ;  /* 0xfffff80c06057981 */ /* 0x000ea8000c1e1900 */
[----:B------:R-:W3:Y:S01]  /*04c0*/  LDG.E R10, desc[UR12][R8.64+-0x8] ;  /* 0xfffff80c080a7981 */ /* 0x000ee2000c1e1900 */
[----:B--2---:R-:W-:-:S04]  /*04d0*/  FMUL R5, R5, R0 ;  /* 0x0000000005057220 */ /* 0x004fc80000400000 */
[----:B---3--:R-:W-:Y:S02]  /*04e0*/  FFMA R5, -R5, UR14, R10 ;  /* 0x0000000e05057c23 */ /* 0x008fe4000800010a */
[----:B------:R-:W2:Y:S04]  /*04f0*/  LDG.E R10, desc[UR12][R8.64+-0x4] ;  /* 0xfffffc0c080a7981 */ /* 0x000ea8000c1e1900 */
[----:B------:R0:W-:Y:S04]  /*0500*/  STG.E desc[UR12][R8.64+-0x8], R5 ;  /* 0xfffff80508007986 */ /* 0x0001e8000c10190c */
[----:B------:R-:W3:Y:S02]  /*0510*/  LDG.E R11, desc[UR12][R6.64+-0x4] ;  /* 0xfffffc0c060b7981 */ /* 0x000ee4000c1e1900 */
[----:B---3--:R-:W-:-:S04]  /*0520*/  FMUL R11, R11, R0 ;  /* 0x000000000b0b7220 */ /* 0x008fc80000400000 */
[----:B--2---:R-:W-:Y:S02]  /*0530*/  FFMA R11, -R11, UR14, R10 ;  /* 0x0000000e0b0b7c23 */ /* 0x004fe4000800010a */
[----:B------:R-:W2:Y:S04]  /*0540*/  LDG.E R10, desc[UR12][R8.64] ;  /* 0x0000000c080a7981 */ /* 0x000ea8000c1e1900 */
[----:B------:R1:W-:Y:S04]  /*0550*/  STG.E desc[UR12][R8.64+-0x4], R11 ;  /* 0xfffffc0b08007986 */ /* 0x0003e8000c10190c */
[----:B------:R-:W3:Y:S02]  /*0560*/  LDG.E R13, desc[UR12][R6.64] ;  /* 0x0000000c060d7981 */ /* 0x000ee4000c1e1900 */
[----:B---3--:R-:W-:-:S04]  /*0570*/  FMUL R13, R13, R0 ;  /* 0x000000000d0d7220 */ /* 0x008fc80000400000 */
[----:B--2---:R-:W-:Y:S02]  /*0580*/  FFMA R13, -R13, UR14, R10 ;  /* 0x0000000e0d0d7c23 */ /* 0x004fe4000800010a */
[----:B------:R-:W2:Y:S04]  /*0590*/  LDG.E R10, desc[UR12][R8.64+0x4] ;  /* 0x0000040c080a7981 */ /* 0x000ea8000c1e1900 */
[----:B------:R1:W-:Y:S04]  /*05a0*/  STG.E desc[UR12][R8.64], R13 ;  /* 0x0000000d08007986 */ /* 0x0003e8000c10190c */
[----:B0-----:R-:W3:Y:S01]  /*05b0*/  LDG.E R5, desc[UR12][R6.64+0x4] ;  /* 0x0000040c06057981 */ /* 0x001ee2000c1e1900 */
[----:B------:R-:W-:-:S04]  /*05c0*/  IADD3 R4, PT, PT, R4, 0x4, RZ ;  /* 0x0000000404047810 */ /* 0x000fc80007ffe0ff */
[----:B------:R-:W-:Y:S01]  /*05d0*/  ISETP.GE.AND P0, PT, R4, R3, PT ;  /* 0x000000030400720c */ /* 0x000fe20003f06270 */
[----:B------:R-:W-:Y:S02]  /*05e0*/  VIADD R2, R2, 0x4 ;  /* 0x0000000402027836 */ /* 0x000fe40000000000 */
[----:B---3--:R-:W-:-:S04]  /*05f0*/  FMUL R5, R5, R0 ;  /* 0x0000000005057220 */ /* 0x008fc80000400000 */
[----:B--2---:R-:W-:-:S05]  /*0600*/  FFMA R5, -R5, UR14, R10 ;  /* 0x0000000e05057c23 */ /* 0x004fca000800010a */
[----:B------:R1:W-:Y:S01]  /*0610*/  STG.E desc[UR12][R8.64+0x4], R5 ;  /* 0x0000040508007986 */ /* 0x0003e2000c10190c */
[----:B------:R-:W-:Y:S05]  /*0620*/  @!P0 BRA `(.L_x_5) ;  /* 0xfffffffc00888947 */ /* 0x000fea000383ffff */
[----:B------:R-:W-:Y:S05]  /*0630*/  EXIT ;  /* 0x000000000000794d */ /* 0x000fea0003800000 */
        .weak           $__internal_0_$__cuda_sm20_rcp_rn_f32_slowpath
        .type           $__internal_0_$__cuda_sm20_rcp_rn_f32_slowpath,@function
        .size           $__internal_0_$__cuda_sm20_rcp_rn_f32_slowpath,(.L_x_10 - $__internal_0_$__cuda_sm20_rcp_rn_f32_slowpath)
$__internal_0_$__cuda_sm20_rcp_rn_f32_slowpath:
[----:B------:R-:W-:-:S04]  /*0640*/  SHF.L.U32 R3, R0, 0x1, RZ ;  /* 0x0000000100037819 */ /* 0x000fc800000006ff */
[----:B------:R-:W-:-:S04]  /*0650*/  SHF.R.U32.HI R3, RZ, 0x18, R3 ;  /* 0x00000018ff037819 */ /* 0x000fc80000011603 */
[----:B------:R-:W-:-:S13]  /*0660*/  ISETP.NE.U32.AND P0, PT, R3, RZ, PT ;  /* 0x000000ff0300720c */ /* 0x000fda0003f05070 */
[----:B------:R-:W-:Y:S05]  /*0670*/  @P0 BRA `(.L_x_6) ;  /* 0x00000000002c0947 */ /* 0x000fea0003800000 */
[----:B------:R-:W-:-:S05]  /*0680*/  IMAD.SHL.U32 R3, R0, 0x2, RZ ;  /* 0x0000000200037824 */ /* 0x000fca00078e00ff */
[----:B------:R-:W-:-:S13]  /*0690*/  ISETP.NE.AND P0, PT, R3, RZ, PT ;  /* 0x000000ff0300720c */ /* 0x000fda0003f05270 */
[----:B------:R2:W3:Y:S01]  /*06a0*/  @!P0 MUFU.RCP R3, R0 ;  /* 0x0000000000038308 */ /* 0x0004e20000001000 */
[----:B------:R-:W-:Y:S05]  /*06b0*/  @!P0 BRA `(.L_x_7) ;  /* 0x0000000000a48947 */ /* 0x000fea0003800000 */
[----:B------:R-:W-:-:S04]  /*06c0*/  FFMA R5, R0, 1.84467440737095516160e+19, RZ ;  /* 0x5f80000000057823 */ /* 0x000fc800000000ff */
[----:B--2---:R-:W3:Y:S02]  /*06d0*/  MUFU.RCP R0, R5 ;  /* 0x0000000500007308 */ /* 0x004ee40000001000 */
[----:B---3--:R-:W-:-:S04]  /*06e0*/  FFMA R3, R5, R0, -1 ;  /* 0xbf80000005037423 */ /* 0x008fc80000000000 */
[----:B------:R-:W-:-:S04]  /*06f0*/  FADD.FTZ R3, -R3, -RZ ;  /* 0x800000ff03037221 */ /* 0x000fc80000010100 */
[----:B------:R-:W-:-:S04]  /*0700*/  FFMA R0, R0, R3, R0 ;  /* 0x0000000300007223 */ /* 0x000fc80000000000 */
[----:B------:R-:W-:Y:S01]  /*0710*/  FFMA R3, R0, 1.84467440737095516160e+19, RZ ;  /* 0x5f80000000037823 */ /* 0x000fe200000000ff */
[----:B------:R-:W-:Y:S06]  /*0720*/  BRA `(.L_x_7) ;  /* 0x0000000000887947 */ /* 0x000fec0003800000 */
.L_x_6:
[----:B------:R-:W-:-:S04]  /*0730*/  IADD3 R5, PT, PT, R3, -0xfd, RZ ;  /* 0xffffff0303057810 */ /* 0x000fc80007ffe0ff */
[----:B------:R-:W-:-:S13]  /*0740*/  ISETP.GT.U32.AND P0, PT, R5, 0x1, PT ;  /* 0x000000010500780c */ /* 0x000fda0003f04070 */
[----:B------:R-:W-:Y:S05]  /*0750*/  @P0 BRA `(.L_x_8) ;  /* 0x0000000000780947 */ /* 0x000fea0003800000 */
[----:B------:R-:W-:Y:S01]  /*0760*/  LOP3.LUT R7, R0, 0x7fffff, RZ, 0xc0, !PT ;  /* 0x007fffff00077812 */ /* 0x000fe200078ec0ff */
[----:B------:R-:W-:Y:S01]  /*0770*/  IMAD.MOV.U32 R12, RZ, RZ, 0x3 ;  /* 0x00000003ff0c7424 */ /* 0x000fe200078e00ff */
[----:B------:R-:W-:Y:S02]  /*0780*/  IADD3 R3, PT, PT, R3, -0xfc, RZ ;  /* 0xffffff0403037810 */ /* 0x000fe40007ffe0ff */
[----:B------:R-:W-:Y:S02]  /*0790*/  LOP3.LUT R7, R7, 0x3f800000, RZ, 0xfc, !PT ;  /* 0x3f80000007077812 */ /* 0x000fe400078efcff */
[----:B------:R-:W-:Y:S02]  /*07a0*/  SHF.L.U32 R11, R12, R5, RZ ;  /* 0x000000050c0b7219 */ /* 0x000fe400000006ff */
[----:B------:R-:W0:Y:S02]  /*07b0*/  MUFU.RCP R8, R7 ;  /* 0x0000000700087308 */ /* 0x000e240000001000 */
[----:B0-----:R-:W-:-:S04]  /*07c0*/  FFMA R9, R7, R8, -1 ;  /* 0xbf80000007097423 */ /* 0x001fc80000000008 */
[----:B------:R-:W-:-:S04]  /*07d0*/  FADD.FTZ R9, -R9, -RZ ;  /* 0x800000ff09097221 */ /* 0x000fc80000010100 */
[CCC-:B------:R-:W-:Y:S01]  /*07e0*/  FFMA.RM R10, R8.reuse, R9.reuse, R8.reuse ;  /* 0x00000009080a7223 */ /* 0x1c0fe20000004008 */
[----:B------:R-:W-:-:S04]  /*07f0*/  FFMA.RP R9, R8, R9, R8 ;  /* 0x0000000908097223 */ /* 0x000fc80000008008 */
[C---:B------:R-:W-:Y:S02]  /*0800*/  LOP3.LUT R8, R10.reuse, 0x7fffff, RZ, 0xc0, !PT ;  /* 0x007fffff0a087812 */ /* 0x040fe400078ec0ff */
[----:B------:R-:W-:Y:S02]  /*0810*/  FSETP.NEU.FTZ.AND P0, PT, R10, R9, PT ;  /* 0x000000090a00720b */ /* 0x000fe40003f1d000 */
[----:B------:R-:W-:Y:S02]  /*0820*/  LOP3.LUT R8, R8, 0x800000, RZ, 0xfc, !PT ;  /* 0x0080000008087812 */ /* 0x000fe400078efcff */
[----:B------:R-:W-:Y:S02]  /*0830*/  SEL R9, RZ, 0xffffffff, !P0 ;  /* 0xffffffffff097807 */ /* 0x000fe40004000000 */
[----:B------:R-:W-:Y:S02]  /*0840*/  LOP3.LUT R10, R11, R8, RZ, 0xc0, !PT ;  /* 0x000000080b0a7212 */ /* 0x000fe400078ec0ff */
[----:B------:R-:W-:-:S02]  /*0850*/  IADD3 R9, PT, PT, -R9, RZ, RZ ;  /* 0x000000ff09097210 */ /* 0x000fc40007ffe1ff */
[-C--:B------:R-:W-:Y:S02]  /*0860*/  SHF.R.U32.HI R10, RZ, R5.reuse, R10 ;  /* 0x00000005ff0a7219 */ /* 0x080fe4000001160a */
[--C-:B------:R-:W-:Y:S02]  /*0870*/  LOP3.LUT P1, RZ, R9, R5, R8.reuse, 0xf8, !PT ;  /* 0x0000000509ff7212 */ /* 0x100fe4000782f808 */
[C---:B------:R-:W-:Y:S02]  /*0880*/  LOP3.LUT P0, RZ, R10.reuse, 0x1, RZ, 0xc0, !PT ;  /* 0x000000010aff7812 */ /* 0x040fe4000780c0ff */
[----:B------:R-:W-:Y:S02]  /*0890*/  LOP3.LUT P2, RZ, R10, 0x2, RZ, 0xc0, !PT ;  /* 0x000000020aff7812 */ /* 0x000fe4000784c0ff */
[----:B------:R-:W-:Y:S02]  /*08a0*/  SHF.R.U32.HI R3, RZ, R3, R8 ;  /* 0x00000003ff037219 */ /* 0x000fe40000011608 */
[----:B------:R-:W-:-:S02]  /*08b0*/  PLOP3.LUT P0, PT, P0, P1, P2, 0xe0, 0x0 ;  /* 0x000000000000781c */ /* 0x000fc40000703c20 */
[----:B------:R-:W-:Y:S02]  /*08c0*/  LOP3.LUT P1, RZ, R0, 0x7fffff, RZ, 0xc0, !PT ;  /* 0x007fffff00ff7812 */ /* 0x000fe4000782c0ff */
[----:B------:R-:W-:-:S05]  /*08d0*/  SEL R5, RZ, 0x1, !P0 ;  /* 0x00000001ff057807 */ /* 0x000fca0004000000 */
[----:B------:R-:W-:-:S05]  /*08e0*/  IMAD.MOV R5, RZ, RZ, -R5 ;  /* 0x000000ffff057224 */ /* 0x000fca00078e0a05 */
[----:B------:R-:W-:-:S13]  /*08f0*/  ISETP.GE.AND P0, PT, R5, RZ, PT ;  /* 0x000000ff0500720c */ /* 0x000fda0003f06270 */
[----:B------:R-:W-:-:S05]  /*0900*/  @!P0 VIADD R3, R3, 0x1 ;  /* 0x0000000103038836 */ /* 0x000fca0000000000 */
[----:B------:R-:W-:-:S04]  /*0910*/  @!P1 SHF.L.U32 R3, R3, 0x1, RZ ;  /* 0x0000000103039819 */ /* 0x000fc800000006ff */
[----:B------:R-:W-:Y:S01]  /*0920*/  LOP3.LUT R3, R3, 0x80000000, R0, 0xf8, !PT ;  /* 0x8000000003037812 */ /* 0x000fe200078ef800 */
[----:B------:R-:W-:Y:S06]  /*0930*/  BRA `(.L_x_7) ;  /* 0x0000000000047947 */ /* 0x000fec0003800000 */
.L_x_8:
[----:B------:R0:W1:Y:S02]  /*0940*/  MUFU.RCP R3, R0 ;  /* 0x0000000000037308 */ /* 0x0000640000001000 */
.L_x_7:
[----:B------:R-:W-:-:S04]  /*0950*/  HFMA2 R5, -RZ, RZ, 0, 0 ;  /* 0x00000000ff057431 */ /* 0x000fc800000001ff */
[----:B0123--:R-:W-:Y:S05]  /*0960*/  RET.REL.NODEC R4 `(_Z31stochasticGradientDescentKerneliPiS_iPfS0_f) ;  /* 0xfffffff404a47950 */ /* 0x00ffea0003c3ffff */
.L_x_9:
[----:B------:R-:W-:-:S00]  /*0970*/  BRA `(.L_x_9) ;  /* 0xfffffffc00fc7947 */ /* 0x000fc0000383ffff */
[----:B------:R-:W-:-:S00]  /*0980*/  NOP ;  /* 0x0000000000007918 */ /* 0x000fc00000000000 */
[----:B------:R-:W-:-:S00]  /*0990*/  NOP ;  /* 0x0000000000007918 */ /* 0x000fc00000000000 */
[----:B------:R-:W-:-:S00]  /*09a0*/  NOP ;  /* 0x0000000000007918 */ /* 0x000fc00000000000 */
[----:B------:R-:W-:-:S00]  /*09b0*/  NOP ;  /* 0x0000000000007918 */ /* 0x000fc00000000000 */
[----:B------:R-:W-:-:S00]  /*09c0*/  NOP ;  /* 0x0000000000007918 */ /* 0x000fc00000000000 */
[----:B------:R-:W-:-:S00]  /*09d0*/  NOP ;  /* 0x0000000000007918 */ /* 0x000fc00000000000 */
[----:B------:R-:W-:-:S00]  /*09e0*/  NOP ;  /* 0x0000000000007918 */ /* 0x000fc00000000000 */
[----:B------:R-:W-:-:S00]  /*09f0*/  NOP ;  /* 0x0000000000007918 */ /* 0x000fc00000000000 */
.L_x_10:


//--------------------- .nv.shared.reserved.0     --------------------------
	.section	.nv.shared.reserved.0,"aw",@nobits
	.weak		__nv_reservedSMEM_offset_0_alias
	.size		__nv_reservedSMEM_offset_0_alias, 0, 64
	.other		__nv_reservedSMEM_offset_0_alias,@"STO_CUDA_RESERVED_SHARED STV_DEFAULT"
__nv_reservedSMEM_offset_0_alias:
	.zero		0
	.zero		64


//--------------------- .nv.constant0._Z31stochasticGradientDescentKerneliPiS_iPfS0_f --------------------------
	.section	.nv.constant0._Z31stochasticGradientDescentKerneliPiS_iPfS0_f,"a",@progbits
	.sectionflags	@""
	.align	4
.nv.constant0._Z31stochasticGradientDescentKerneliPiS_iPfS0_f:
	.zero		948


//--------------------- SYMBOLS --------------------------

	.type		.nv.reservedSmem.offset0,@object
	.size		.nv.reservedSmem.offset0,0x4
